	.headerflags	@"EF_CUDA_TEXMODE_UNIFIED EF_CUDA_64BIT_ADDRESS EF_CUDA_ACCELERATORS EF_CUDA_SM90 EF_CUDA_VIRTUAL_SM(EF_CUDA_SM90)"
	.elftype	@"ET_EXEC"


//--------------------- .nv.info                  --------------------------
	.section	.nv.info,"",@"SHT_CUDA_INFO"
	.align	4


	//----- nvinfo : EIATTR_REGCOUNT
	.align		4
        /*0000*/ 	.byte	0x04, 0x2f
        /*0002*/ 	.short	(.L_2 - .L_1)
	.align		4
.L_1:
        /*0004*/ 	.word	index@(triton_poi_fused_add_tanh_2)
        /*0008*/ 	.word	0x00000016


	//----- nvinfo : EIATTR_MIN_STACK_SIZE
	.align		4
.L_2:
        /*000c*/ 	.byte	0x04, 0x12
        /*000e*/ 	.short	(.L_4 - .L_3)
	.align		4
.L_3:
        /*0010*/ 	.word	index@(triton_poi_fused_add_tanh_2)
        /*0014*/ 	.word	0x00000000


	//----- nvinfo : EIATTR_FRAME_SIZE
	.align		4
.L_4:
        /*0018*/ 	.byte	0x04, 0x11
        /*001a*/ 	.short	(.L_6 - .L_5)
	.align		4
.L_5:
        /*001c*/ 	.word	index@(triton_poi_fused_add_tanh_2)
        /*0020*/ 	.word	0x00000000


	//----- nvinfo : EIATTR_MIN_STACK_SIZE
	.align		4
.L_6:
        /*0024*/ 	.byte	0x04, 0x12
        /*0026*/ 	.short	(.L_8 - .L_7)
	.align		4
.L_7:
        /*0028*/ 	.word	index@(triton_poi_fused_add_tanh_2)
        /*002c*/ 	.word	0x00000000
.L_8:


//--------------------- .nv.info.triton_poi_fused_add_tanh_2 --------------------------
	.section	.nv.info.triton_poi_fused_add_tanh_2,"",@"SHT_CUDA_INFO"
	.sectionflags	@""
	.align	4


	//----- nvinfo : EIATTR_CUDA_API_VERSION
	.align		4
        /*0000*/ 	.byte	0x04, 0x37
        /*0002*/ 	.short	(.L_10 - .L_9)
.L_9:
        /*0004*/ 	.word	0x0000007c


	//----- nvinfo : EIATTR_KPARAM_INFO
	.align		4
.L_10:
        /*0008*/ 	.byte	0x04, 0x17
        /*000a*/ 	.short	(.L_12 - .L_11)
.L_11:
        /*000c*/ 	.word	0x00000000
        /*0010*/ 	.short	0x0004
        /*0012*/ 	.short	0x0020
        /*0014*/ 	.byte	0x00, 0xf0, 0x11, 0x00


	//----- nvinfo : EIATTR_KPARAM_INFO
	.align		4
.L_12:
        /*0018*/ 	.byte	0x04, 0x17
        /*001a*/ 	.short	(.L_14 - .L_13)
.L_13:
        /*001c*/ 	.word	0x00000000
        /*0020*/ 	.short	0x0003
        /*0022*/ 	.short	0x0018
        /*0024*/ 	.byte	0x00, 0xf4, 0x21, 0x00


	//----- nvinfo : EIATTR_KPARAM_INFO
	.align		4
.L_14:
        /*0028*/ 	.byte	0x04, 0x17
        /*002a*/ 	.short	(.L_16 - .L_15)
.L_15:
        /*002c*/ 	.word	0x00000000
        /*0030*/ 	.short	0x0002
        /*0032*/ 	.short	0x0010
        /*0034*/ 	.byte	0x00, 0xf4, 0x21, 0x00


	//----- nvinfo : EIATTR_KPARAM_INFO
	.align		4
.L_16:
        /*0038*/ 	.byte	0x04, 0x17
        /*003a*/ 	.short	(.L_18 - .L_17)
.L_17:
        /*003c*/ 	.word	0x00000000
        /*0040*/ 	.short	0x0001
        /*0042*/ 	.short	0x0008
        /*0044*/ 	.byte	0x00, 0xf4, 0x21, 0x00


	//----- nvinfo : EIATTR_KPARAM_INFO
	.align		4
.L_18:
        /*0048*/ 	.byte	0x04, 0x17
        /*004a*/ 	.short	(.L_20 - .L_19)
.L_19:
        /*004c*/ 	.word	0x00000000
        /*0050*/ 	.short	0x0000
        /*0052*/ 	.short	0x0000
        /*0054*/ 	.byte	0x00, 0xf4, 0x21, 0x00


	//----- nvinfo : EIATTR_SPARSE_MMA_MASK
	.align		4
.L_20:
        /*0058*/ 	.byte	0x03, 0x50
        /*005a*/ 	.short	0x0000


	//----- nvinfo : EIATTR_MAXREG_COUNT
	.align		4
        /*005c*/ 	.byte	0x03, 0x1b
        /*005e*/ 	.short	0x00ff


	//----- nvinfo : EIATTR_EXIT_INSTR_OFFSETS
	.align		4
        /*0060*/ 	.byte	0x04, 0x1c
        /*0062*/ 	.short	(.L_22 - .L_21)


	//   ....[0]....
.L_21:
        /*0064*/ 	.word	0x00000520


	//   ....[1]....
        /*0068*/ 	.word	0x00000540


	//----- nvinfo : EIATTR_REQNTID
	.align		4
.L_22:
        /*006c*/ 	.byte	0x04, 0x10
        /*006e*/ 	.short	(.L_24 - .L_23)
.L_23:
        /*0070*/ 	.word	0x00000080
        /*0074*/ 	.word	0x00000001
        /*0078*/ 	.word	0x00000001


	//----- nvinfo : EIATTR_CRS_STACK_SIZE
	.align		4
.L_24:
        /*007c*/ 	.byte	0x04, 0x1e
        /*007e*/ 	.short	(.L_26 - .L_25)
.L_25:
        /*0080*/ 	.word	0x00000000


	//----- nvinfo : EIATTR_CBANK_PARAM_SIZE
	.align		4
.L_26:
        /*0084*/ 	.byte	0x03, 0x19
        /*0086*/ 	.short	0x0024


	//----- nvinfo : EIATTR_PARAM_CBANK
	.align		4
        /*0088*/ 	.byte	0x04, 0x0a
        /*008a*/ 	.short	(.L_28 - .L_27)
	.align		4
.L_27:
        /*008c*/ 	.word	index@(.nv.constant0.triton_poi_fused_add_tanh_2)
        /*0090*/ 	.short	0x0210
        /*0092*/ 	.short	0x0024


	//----- nvinfo : EIATTR_SW_WAR
	.align		4
.L_28:
        /*0094*/ 	.byte	0x04, 0x36
        /*0096*/ 	.short	(.L_30 - .L_29)
.L_29:
        /*0098*/ 	.word	0x00000008
.L_30:


//--------------------- .nv.callgraph             --------------------------
	.section	.nv.callgraph,"",@"SHT_CUDA_CALLGRAPH"
	.align	4
	.sectionentsize	8
	.align		4
        /*0000*/ 	.word	0x00000000
	.align		4
        /*0004*/ 	.word	0xffffffff
	.align		4
        /*0008*/ 	.word	0x00000000
	.align		4
        /*000c*/ 	.word	0xfffffffe
	.align		4
        /*0010*/ 	.word	0x00000000
	.align		4
        /*0014*/ 	.word	0xfffffffd
	.align		4
        /*0018*/ 	.word	0x00000000
	.align		4
        /*001c*/ 	.word	0xfffffffc


//--------------------- .nv.constant4             --------------------------
	.section	.nv.constant4,"a",@progbits
	.align	8
	.align		8
.nv.constant4:
        /*0000*/ 	.dword	_$_str


//--------------------- .text.triton_poi_fused_add_tanh_2 --------------------------
	.section	.text.triton_poi_fused_add_tanh_2,"ax",@progbits
	.align	128
        .global         triton_poi_fused_add_tanh_2
        .type           triton_poi_fused_add_tanh_2,@function
        .size           triton_poi_fused_add_tanh_2,(.L_x_7 - triton_poi_fused_add_tanh_2)
        .other          triton_poi_fused_add_tanh_2,@"STO_CUDA_ENTRY STV_DEFAULT"
triton_poi_fused_add_tanh_2:
.text.triton_poi_fused_add_tanh_2:
[----:B------:R-:W0:Y:S02]  /*0000*/  LDC R1, c[0x0][0x28] ;  /* 0x00000a00ff017b82 */ /* 0x000e240000000800 */
[----:B------:R-:W1:Y:S01]  /*0010*/  S2R R0, SR_TID.X ;  /* 0x0000000000007919 */ /* 0x000e620000002100 */
[----:B------:R-:W2:Y:S01]  /*0020*/  LDC.64 R8, c[0x0][0x218] ;  /* 0x00008600ff087b82 */ /* 0x000ea20000000a00 */
[----:B------:R-:W-:Y:S01]  /*0030*/  ULDC.64 UR4, c[0x0][0x208] ;  /* 0x0000820000047ab9 */ /* 0x000fe20000000a00 */
[----:B------:R-:W3:Y:S06]  /*0040*/  S2R R11, SR_CTAID.X ;  /* 0x00000000000b7919 */ /* 0x000eec0000002500 */
[----:B------:R-:W4:Y:S08]  /*0050*/  LDC.64 R6, c[0x0][0x210] ;  /* 0x00008400ff067b82 */ /* 0x000f300000000a00 */
[----:B------:R-:W5:Y:S01]  /*0060*/  LDC.64 R4, c[0x0][0x220] ;  /* 0x00008800ff047b82 */ /* 0x000f620000000a00 */
[----:B-1----:R-:W-:-:S04]  /*0070*/  SHF.L.U32 R0, R0, 0x1, RZ ;  /* 0x0000000100007819 */ /* 0x002fc800000006ff */
[----:B------:R-:W-:Y:S02]  /*0080*/  LOP3.LUT R0, R0, 0xfe, RZ, 0xc0, !PT ;  /* 0x000000fe00007812 */ /* 0x000fe400078ec0ff */
[----:B---3--:R-:W-:Y:S02]  /*0090*/  SHF.R.S32.HI R2, RZ, 0x17, R11 ;  /* 0x00000017ff027819 */ /* 0x008fe4000001140b */
[----:B------:R-:W-:Y:S02]  /*00a0*/  LEA R11, R11, R0, 0x8 ;  /* 0x000000000b0b7211 */ /* 0x000fe400078e40ff */
[----:B------:R-:W-:Y:S02]  /*00b0*/  SGXT R0, R2, 0x1 ;  /* 0x000000010200781a */ /* 0x000fe40000000200 */
[----:B------:R-:W1:Y:S01]  /*00c0*/  LDC.64 R2, c[0x0][0x228] ;  /* 0x00008a00ff027b82 */ /* 0x000e620000000a00 */
[C---:B------:R-:W-:Y:S01]  /*00d0*/  ISETP.GE.AND P0, PT, R11.reuse, 0x100, PT ;  /* 0x000001000b00780c */ /* 0x040fe20003f06270 */
[----:B----4-:R-:W-:Y:S01]  /*00e0*/  IMAD.WIDE R6, R11, 0x4, R6 ;  /* 0x000000040b067825 */ /* 0x010fe200078e0206 */
[----:B------:R-:W-:-:S02]  /*00f0*/  LEA.HI R10, R0, R11, RZ, 0x2 ;  /* 0x0000000b000a7211 */ /* 0x000fc400078f10ff */
[----:B------:R-:W-:Y:S02]  /*0100*/  LEA.HI R0, R0, R11, RZ, 0x6 ;  /* 0x0000000b00007211 */ /* 0x000fe400078f30ff */
[----:B------:R-:W-:Y:S02]  /*0110*/  LOP3.LUT R10, R10, 0xfffffffc, RZ, 0xc0, !PT ;  /* 0xfffffffc0a0a7812 */ /* 0x000fe400078ec0ff */
[----:B------:R-:W-:Y:S02]  /*0120*/  LOP3.LUT R0, R0, 0xffffffc0, RZ, 0xc0, !PT ;  /* 0xffffffc000007812 */ /* 0x000fe400078ec0ff */
[----:B------:R-:W-:Y:S02]  /*0130*/  IADD3 R15, R11, -R10, RZ ;  /* 0x8000000a0b0f7210 */ /* 0x000fe40007ffe0ff */
[----:B------:R-:W-:Y:S02]  /*0140*/  IADD3 R17, R11, -R0, RZ ;  /* 0x800000000b117210 */ /* 0x000fe40007ffe0ff */
[----:B------:R-:W-:Y:S01]  /*0150*/  CS2R R10, SRZ ;  /* 0x00000000000a7805 */ /* 0x000fe2000001ff00 */
[----:B--2---:R-:W-:Y:S01]  /*0160*/  IMAD.WIDE R14, R15, 0x4, R8 ;  /* 0x000000040f0e7825 */ /* 0x004fe200078e0208 */
[----:B------:R-:W-:-:S02]  /*0170*/  CS2R R8, SRZ ;  /* 0x0000000000087805 */ /* 0x000fc4000001ff00 */
[----:B------:R-:W-:Y:S01]  /*0180*/  CS2R R12, SRZ ;  /* 0x00000000000c7805 */ /* 0x000fe2000001ff00 */
[C---:B-----5:R-:W-:Y:S01]  /*0190*/  IMAD.WIDE R4, R17.reuse, 0x4, R4 ;  /* 0x0000000411047825 */ /* 0x060fe200078e0204 */
[----:B------:R-:W2:Y:S03]  /*01a0*/  @!P0 LDG.E.64 R10, desc[UR4][R6.64] ;  /* 0x00000004060a8981 */ /* 0x000ea6000c1e1b00 */
[----:B-1----:R-:W-:Y:S01]  /*01b0*/  IMAD.WIDE R16, R17, 0x4, R2 ;  /* 0x0000000411107825 */ /* 0x002fe200078e0202 */
[----:B------:R-:W2:Y:S01]  /*01c0*/  @!P0 LDG.E.EL.64 R8, desc[UR4][R14.64] ;  /* 0x000000040e088981 */ /* 0x000ea2000c2e1b00 */
[----:B------:R-:W-:-:S03]  /*01d0*/  CS2R R2, SRZ ;  /* 0x0000000000027805 */ /* 0x000fc6000001ff00 */
[----:B------:R-:W3:Y:S04]  /*01e0*/  @!P0 LDG.E.EL.64 R12, desc[UR4][R4.64] ;  /* 0x00000004040c8981 */ /* 0x000ee8000c2e1b00 */
[----:B------:R-:W4:Y:S01]  /*01f0*/  @!P0 LDG.E.EL.64 R2, desc[UR4][R16.64] ;  /* 0x0000000410028981 */ /* 0x000f22000c2e1b00 */
[----:B------:R-:W-:Y:S01]  /*0200*/  BSSY B0, `(.L_x_0) ;  /* 0x000001b000007945 */ /* 0x000fe20003800000 */
[----:B--2---:R-:W-:-:S04]  /*0210*/  FADD R19, R8, R10 ;  /* 0x0000000a08137221 */ /* 0x004fc80000000000 */
[----:B---3--:R-:W-:-:S04]  /*0220*/  FADD R19, R19, R12 ;  /* 0x0000000c13137221 */ /* 0x008fc80000000000 */
[----:B----4-:R-:W-:-:S04]  /*0230*/  FADD R19, R19, R2 ;  /* 0x0000000213137221 */ /* 0x010fc80000000000 */
[----:B------:R-:W-:-:S05]  /*0240*/  FADD.FTZ R8, |R19|, -RZ ;  /* 0x800000ff13087221 */ /* 0x000fca0000010200 */
[----:B------:R-:W-:Y:S01]  /*0250*/  FSETP.GE.AND P1, PT, R8, 0.60000002384185791016, PT ;  /* 0x3f19999a0800780b */ /* 0x000fe20003f26000 */
[----:B------:R-:W-:-:S04]  /*0260*/  FADD R0, R9, R11 ;  /* 0x0000000b09007221 */ /* 0x000fc80000000000 */
[----:B------:R-:W-:-:S04]  /*0270*/  FADD R0, R0, R13 ;  /* 0x0000000d00007221 */ /* 0x000fc80000000000 */
[----:B------:R-:W-:-:S04]  /*0280*/  FADD R2, R0, R3 ;  /* 0x0000000300027221 */ /* 0x000fc80000000000 */
[----:B------:R-:W-:Y:S05]  /*0290*/  @!P1 BRA `(.L_x_1) ;  /* 0x0000000000289947 */ /* 0x000fea0003800000 */
[C---:B------:R-:W-:Y:S01]  /*02a0*/  FMUL R0, R8.reuse, 2.8853900432586669922 ;  /* 0x4038aa3b08007820 */ /* 0x040fe20000400000 */
[----:B------:R-:W-:Y:S01]  /*02b0*/  HFMA2.MMA R4, -RZ, RZ, 1.875, 0 ;  /* 0x3f800000ff047435 */ /* 0x000fe200000001ff */
[----:B------:R-:W-:-:S04]  /*02c0*/  FSETP.GE.AND P1, PT, R8, 9.010913848876953125, PT ;  /* 0x41102cb40800780b */ /* 0x000fc80003f26000 */
[----:B------:R-:W1:Y:S02]  /*02d0*/  MUFU.EX2 R0, R0 ;  /* 0x0000000000007308 */ /* 0x000e640000000800 */
[----:B-1----:R-:W-:-:S06]  /*02e0*/  FADD R3, R0, 1 ;  /* 0x3f80000000037421 */ /* 0x002fcc0000000000 */
[----:B------:R-:W1:Y:S02]  /*02f0*/  MUFU.RCP R3, R3 ;  /* 0x0000000300037308 */ /* 0x000e640000001000 */
[----:B-1----:R-:W-:-:S05]  /*0300*/  FFMA.FTZ R4, R3, -2, R4 ;  /* 0xc000000003047823 */ /* 0x002fca0000010004 */
[----:B------:R-:W-:-:S04]  /*0310*/  FSEL R4, R4, 1, !P1 ;  /* 0x3f80000004047808 */ /* 0x000fc80004800000 */
[----:B------:R-:W-:Y:S01]  /*0320*/  LOP3.LUT R4, R4, 0x80000000, R19, 0xf8, !PT ;  /* 0x8000000004047812 */ /* 0x000fe200078ef813 */
[----:B------:R-:W-:Y:S06]  /*0330*/  BRA `(.L_x_2) ;  /* 0x00000000001c7947 */ /* 0x000fec0003800000 */
.L_x_1:
[----:B------:R-:W-:Y:S01]  /*0340*/  MOV R0, 0x3c80f082 ;  /* 0x3c80f08200007802 */ /* 0x000fe20000000f00 */
[----:B------:R-:W-:-:S04]  /*0350*/  FMUL R3, R19, R19 ;  /* 0x0000001313037220 */ /* 0x000fc80000400000 */
[----:B------:R-:W-:-:S04]  /*0360*/  FFMA.FTZ R0, R3, R0, -0.052303962409496307373 ;  /* 0xbd563cae03007423 */ /* 0x000fc80000010000 */
[----:B------:R-:W-:-:S04]  /*0370*/  FFMA.FTZ R0, R3, R0, 0.1331529766321182251 ;  /* 0x3e08594103007423 */ /* 0x000fc80000010000 */
[----:B------:R-:W-:-:S04]  /*0380*/  FFMA.FTZ R0, R3, R0, -0.33332768082618713379 ;  /* 0xbeaaa9ed03007423 */ /* 0x000fc80000010000 */
[----:B------:R-:W-:-:S04]  /*0390*/  FFMA.FTZ R0, R3, R0, RZ ;  /* 0x0000000003007223 */ /* 0x000fc800000100ff */
[----:B------:R-:W-:-:S07]  /*03a0*/  FFMA.FTZ R4, R19, R0, R19 ;  /* 0x0000000013047223 */ /* 0x000fce0000010013 */
.L_x_2:
[----:B------:R-:W-:Y:S05]  /*03b0*/  BSYNC B0 ;  /* 0x0000000000007941 */ /* 0x000fea0003800000 */
.L_x_0:
[----:B------:R-:W-:Y:S01]  /*03c0*/  FADD.FTZ R9, |R2|, -RZ ;  /* 0x800000ff02097221 */ /* 0x000fe20000010200 */
[----:B------:R-:W-:Y:S04]  /*03d0*/  BSSY B0, `(.L_x_3) ;  /* 0x0000014000007945 */ /* 0x000fe80003800000 */
[----:B------:R-:W-:-:S13]  /*03e0*/  FSETP.GE.AND P1, PT, R9, 0.60000002384185791016, PT ;  /* 0x3f19999a0900780b */ /* 0x000fda0003f26000 */
        /* <DEDUP_REMOVED lines=11> */
.L_x_4:
[----:B------:R-:W-:Y:S01]  /*04a0*/  MOV R0, 0x3c80f082 ;  /* 0x3c80f08200007802 */ /* 0x000fe20000000f00 */
[----:B------:R-:W-:-:S04]  /*04b0*/  FMUL R3, R2, R2 ;  /* 0x0000000202037220 */ /* 0x000fc80000400000 */
[----:B------:R-:W-:-:S04]  /*04c0*/  FFMA.FTZ R0, R3, R0, -0.052303962409496307373 ;  /* 0xbd563cae03007423 */ /* 0x000fc80000010000 */
[----:B------:R-:W-:-:S04]  /*04d0*/  FFMA.FTZ R0, R3, R0, 0.1331529766321182251 ;  /* 0x3e08594103007423 */ /* 0x000fc80000010000 */
[----:B------:R-:W-:-:S04]  /*04e0*/  FFMA.FTZ R0, R3, R0, -0.33332768082618713379 ;  /* 0xbeaaa9ed03007423 */ /* 0x000fc80000010000 */
[----:B------:R-:W-:-:S04]  /*04f0*/  FFMA.FTZ R3, R3, R0, RZ ;  /* 0x0000000003037223 */ /* 0x000fc800000100ff */
[----:B------:R-:W-:-:S07]  /*0500*/  FFMA.FTZ R5, R2, R3, R2 ;  /* 0x0000000302057223 */ /* 0x000fce0000010002 */
.L_x_5:
[----:B------:R-:W-:Y:S05]  /*0510*/  BSYNC B0 ;  /* 0x0000000000007941 */ /* 0x000fea0003800000 */
.L_x_3:
[----:B------:R-:W-:Y:S05]  /*0520*/  @P0 EXIT ;  /* 0x000000000000094d */ /* 0x000fea0003800000 */
[----:B------:R-:W-:Y:S01]  /*0530*/  STG.E.64 desc[UR4][R6.64], R4 ;  /* 0x0000000406007986 */ /* 0x000fe2000c101b04 */
[----:B------:R-:W-:Y:S05]  /*0540*/  EXIT ;  /* 0x000000000000794d */ /* 0x000fea0003800000 */
.L_x_6:
[----:B------:R-:W-:-:S00]  /*0550*/  BRA `(.L_x_6) ;  /* 0xfffffffc00fc7947 */ /* 0x000fc0000383ffff */
[----:B------:R-:W-:-:S00]  /*0560*/  NOP ;  /* 0x0000000000007918 */ /* 0x000fc00000000000 */
        /* <DEDUP_REMOVED lines=9> */
.L_x_7:


//--------------------- .nv.global.init           --------------------------
	.section	.nv.global.init,"aw",@progbits
.nv.global.init:
	.type		_$_str,@object
	.size		_$_str,(.L_0 - _$_str)
_$_str:
        /*0000*/ 	.byte	0x5f, 0x5f, 0x43, 0x55, 0x44, 0x41, 0x5f, 0x46, 0x54, 0x5a, 0x00
.L_0:


//--------------------- .nv.constant0.triton_poi_fused_add_tanh_2 --------------------------
	.section	.nv.constant0.triton_poi_fused_add_tanh_2,"a",@progbits
	.sectionflags	@""
	.align	4
.nv.constant0.triton_poi_fused_add_tanh_2:
	.zero		564
